//
// Generated by NVIDIA NVVM Compiler
//
// Compiler Build ID: CL-36424714
// Cuda compilation tools, release 13.0, V13.0.88
// Based on NVVM 20.0.0
//

.version 9.0
.target sm_100
.address_size 64

	// .globl	_Z9my_atomicPfS_

.visible .entry _Z9my_atomicPfS_(
	.param .u64 .ptr .align 1 _Z9my_atomicPfS__param_0,
	.param .u64 .ptr .align 1 _Z9my_atomicPfS__param_1
)
{
	.reg .pred 	%p<2>;
	.reg .b32 	%r<5>;
	.reg .b32 	%f<3>;
	.reg .b64 	%rd<7>;

	ld.param.u64 	%rd1, [_Z9my_atomicPfS__param_0];
	ld.param.u64 	%rd2, [_Z9my_atomicPfS__param_1];
	mov.u32 	%r2, %ntid.x;
	mov.u32 	%r3, %ctaid.x;
	mov.u32 	%r4, %tid.x;
	mad.lo.s32 	%r1, %r2, %r3, %r4;
	setp.gt.s32 	%p1, %r1, 9999;
	@%p1 bra 	$L__BB0_2;
	cvta.to.global.u64 	%rd3, %rd1;
	cvta.to.global.u64 	%rd4, %rd2;
	mul.wide.s32 	%rd5, %r1, 4;
	add.s64 	%rd6, %rd3, %rd5;
	ld.global.f32 	%f1, [%rd6];
	atom.global.add.f32 	%f2, [%rd4], %f1;
$L__BB0_2:
	ret;

}


// ===== COMPILED SASS (sm_100) =====

	.target	sm_100

	.elftype	@"ET_EXEC"


//--------------------- .note.nv.tkinfo           --------------------------
	.section	.note.nv.tkinfo,"",@"SHT_NOTE"
	.sectionflags	@"SHF_NOTE_NV_TKINFO"
	.tkinfo
        /*0018*/ 	.word	0x00000002
        /*0030*/ 	.string	""
        /*0030*/ 	.string	"ptxas"
        /*0030*/ 	.string	"Cuda compilation tools, release 13.0, V13.0.88"
        /*0030*/ 	.string	"Build cuda_13.0.r13.0/compiler.36424714_0"
        /*0030*/ 	.string	"-arch sm_100 -m 64 "



//--------------------- .note.nv.cuinfo           --------------------------
	.section	.note.nv.cuinfo,"",@"SHT_NOTE"
	.sectionflags	@"SHF_NOTE_NV_CUINFO"
        /*0018*/ 	.short	0x0002
        /*001a*/ 	.short	0x0064
        /*001c*/ 	.short	0x0082
	.zero		2


//--------------------- .nv.info                  --------------------------
	.section	.nv.info,"",@"SHT_CUDA_INFO"
	.align	4


	//----- nvinfo : EIATTR_REGCOUNT
	.align		4
        /*0000*/ 	.byte	0x04, 0x2f
        /*0002*/ 	.short	(.L_1 - .L_0)
	.align		4
.L_0:
        /*0004*/ 	.word	index@(_Z9my_atomicPfS_)
        /*0008*/ 	.word	0x00000008


	//----- nvinfo : EIATTR_FRAME_SIZE
	.align		4
.L_1:
        /*000c*/ 	.byte	0x04, 0x11
        /*000e*/ 	.short	(.L_3 - .L_2)
	.align		4
.L_2:
        /*0010*/ 	.word	index@(_Z9my_atomicPfS_)
        /*0014*/ 	.word	0x00000000


	//----- nvinfo : EIATTR_MIN_STACK_SIZE
	.align		4
.L_3:
        /*0018*/ 	.byte	0x04, 0x12
        /*001a*/ 	.short	(.L_5 - .L_4)
	.align		4
.L_4:
        /*001c*/ 	.word	index@(_Z9my_atomicPfS_)
        /*0020*/ 	.word	0x00000000
.L_5:


//--------------------- .nv.compat                --------------------------
	.section	.nv.compat,"",@"SHT_CUDA_COMPAT_INFO"
	.align	4
        /*0000*/ 	.byte	0x02, 0x09, 0x00, 0x00, 0x02, 0x02, 0x01, 0x00, 0x02, 0x05, 0x05, 0x00, 0x03, 0x07, 0x01, 0x01
        /*0010*/ 	.byte	0x02, 0x03, 0x00, 0x00, 0x02, 0x06, 0x01, 0x00, 0x04, 0x0b, 0x08, 0x00, 0x09, 0x00, 0x00, 0x00
        /*0020*/ 	.byte	0x00, 0x00, 0x00, 0x00


//--------------------- .nv.info._Z9my_atomicPfS_ --------------------------
	.section	.nv.info._Z9my_atomicPfS_,"",@"SHT_CUDA_INFO"
	.sectionflags	@""
	.align	4


	//----- nvinfo : EIATTR_CUDA_API_VERSION
	.align		4
        /*0000*/ 	.byte	0x04, 0x37
        /*0002*/ 	.short	(.L_7 - .L_6)
.L_6:
        /*0004*/ 	.word	0x00000082


	//----- nvinfo : EIATTR_KPARAM_INFO
	.align		4
.L_7:
        /*0008*/ 	.byte	0x04, 0x17
        /*000a*/ 	.short	(.L_9 - .L_8)
.L_8:
        /*000c*/ 	.word	0x00000000
        /*0010*/ 	.short	0x0001
        /*0012*/ 	.short	0x0008
        /*0014*/ 	.byte	0x00, 0xf5, 0x21, 0x00


	//----- nvinfo : EIATTR_KPARAM_INFO
	.align		4
.L_9:
        /*0018*/ 	.byte	0x04, 0x17
        /*001a*/ 	.short	(.L_11 - .L_10)
.L_10:
        /*001c*/ 	.word	0x00000000
        /*0020*/ 	.short	0x0000
        /*0022*/ 	.short	0x0000
        /*0024*/ 	.byte	0x00, 0xf5, 0x21, 0x00


	//----- nvinfo : EIATTR_SPARSE_MMA_MASK
	.align		4
.L_11:
        /*0028*/ 	.byte	0x03, 0x50
        /*002a*/ 	.short	0x0000


	//----- nvinfo : EIATTR_MAXREG_COUNT
	.align		4
        /*002c*/ 	.byte	0x03, 0x1b
        /*002e*/ 	.short	0x00ff


	//----- nvinfo : EIATTR_MERCURY_ISA_VERSION
	.align		4
        /*0030*/ 	.byte	0x03, 0x5f
        /*0032*/ 	.short	0x0101


	//----- nvinfo : EIATTR_VRC_CTA_INIT_COUNT
	.align		4
        /*0034*/ 	.byte	0x02, 0x4a
	.zero		1
	.zero		1


	//----- nvinfo : EIATTR_EXIT_INSTR_OFFSETS
	.align		4
        /*0038*/ 	.byte	0x04, 0x1c
        /*003a*/ 	.short	(.L_13 - .L_12)


	//   ....[0]....
.L_12:
        /*003c*/ 	.word	0x00000060


	//   ....[1]....
        /*0040*/ 	.word	0x000000d0


	//----- nvinfo : EIATTR_CBANK_PARAM_SIZE
	.align		4
.L_13:
        /*0044*/ 	.byte	0x03, 0x19
        /*0046*/ 	.short	0x0010


	//----- nvinfo : EIATTR_PARAM_CBANK
	.align		4
        /*0048*/ 	.byte	0x04, 0x0a
        /*004a*/ 	.short	(.L_15 - .L_14)
	.align		4
.L_14:
        /*004c*/ 	.word	index@(.nv.constant0._Z9my_atomicPfS_)
        /*0050*/ 	.short	0x0380
        /*0052*/ 	.short	0x0010


	//----- nvinfo : EIATTR_SW_WAR
	.align		4
.L_15:
        /*0054*/ 	.byte	0x04, 0x36
        /*0056*/ 	.short	(.L_17 - .L_16)
.L_16:
        /*0058*/ 	.word	0x00000008
.L_17:


//--------------------- .nv.callgraph             --------------------------
	.section	.nv.callgraph,"",@"SHT_CUDA_CALLGRAPH"
	.align	4
	.sectionentsize	8
	.align		4
        /*0000*/ 	.word	0x00000000
	.align		4
        /*0004*/ 	.word	0xffffffff
	.align		4
        /*0008*/ 	.word	0x00000000
	.align		4
        /*000c*/ 	.word	0xfffffffe
	.align		4
        /*0010*/ 	.word	0x00000000
	.align		4
        /*0014*/ 	.word	0xfffffffd
	.align		4
        /*0018*/ 	.word	0x00000000
	.align		4
        /*001c*/ 	.word	0xfffffffc


//--------------------- .text._Z9my_atomicPfS_    --------------------------
	.section	.text._Z9my_atomicPfS_,"ax",@progbits
	.align	128
        .global         _Z9my_atomicPfS_
        .type           _Z9my_atomicPfS_,@function
        .size           _Z9my_atomicPfS_,(.L_x_1 - _Z9my_atomicPfS_)
        .other          _Z9my_atomicPfS_,@"STO_CUDA_ENTRY STV_DEFAULT"
_Z9my_atomicPfS_:
.text._Z9my_atomicPfS_:
[----:B------:R-:W-:Y:S01]  /*0000*/  LDC R1, c[0x0][0x37c] ;  /* 0x0000df00ff017b82 */ /* 0x000fe20000000800 */
[----:B------:R-:W0:Y:S01]  /*0010*/  S2R R5, SR_CTAID.X ;  /* 0x0000000000057919 */ /* 0x000e220000002500 */
[----:B------:R-:W0:Y:S01]  /*0020*/  LDCU UR4, c[0x0][0x360] ;  /* 0x00006c00ff0477ac */ /* 0x000e220008000800 */
[----:B------:R-:W0:Y:S02]  /*0030*/  S2R R0, SR_TID.X ;  /* 0x0000000000007919 */ /* 0x000e240000002100 */
[----:B0-----:R-:W-:-:S05]  /*0040*/  IMAD R5, R5, UR4, R0 ;  /* 0x0000000405057c24 */ /* 0x001fca000f8e0200 */
[----:B------:R-:W-:-:S13]  /*0050*/  ISETP.GT.AND P0, PT, R5, 0x270f, PT ;  /* 0x0000270f0500780c */ /* 0x000fda0003f04270 */
[----:B------:R-:W-:Y:S05]  /*0060*/  @P0 EXIT ;  /* 0x000000000000094d */ /* 0x000fea0003800000 */
[----:B------:R-:W0:Y:S01]  /*0070*/  LDC.64 R2, c[0x0][0x380] ;  /* 0x0000e000ff027b82 */ /* 0x000e220000000a00 */
[----:B------:R-:W1:Y:S01]  /*0080*/  LDCU.64 UR4, c[0x0][0x358] ;  /* 0x00006b00ff0477ac */ /* 0x000e620008000a00 */
[----:B0-----:R-:W-:-:S06]  /*0090*/  IMAD.WIDE R2, R5, 0x4, R2 ;  /* 0x0000000405027825 */ /* 0x001fcc00078e0202 */
[----:B-1----:R-:W2:Y:S01]  /*00a0*/  LDG.E R3, desc[UR4][R2.64] ;  /* 0x0000000402037981 */ /* 0x002ea2000c1e1900 */
[----:B------:R-:W2:Y:S03]  /*00b0*/  LDC.64 R4, c[0x0][0x388] ;  /* 0x0000e200ff047b82 */ /* 0x000ea60000000a00 */
[----:B--2---:R-:W-:Y:S01]  /*00c0*/  REDG.E.ADD.F32.FTZ.RN.STRONG.GPU desc[UR4][R4.64], R3 ;  /* 0x00000003040079a6 */ /* 0x004fe2000c12f304 */
[----:B------:R-:W-:Y:S05]  /*00d0*/  EXIT ;  /* 0x000000000000794d */ /* 0x000fea0003800000 */
.L_x_0:
[----:B------:R-:W-:-:S00]  /*00e0*/  BRA `(.L_x_0) ;  /* 0xfffffffc00fc7947 */ /* 0x000fc0000383ffff */
[----:B------:R-:W-:-:S00]  /*00f0*/  NOP ;  /* 0x0000000000007918 */ /* 0x000fc00000000000 */
        /* <DEDUP_REMOVED lines=8> */
.L_x_1:


//--------------------- .nv.shared.reserved.0     --------------------------
	.section	.nv.shared.reserved.0,"aw",@nobits
	.weak		__nv_reservedSMEM_offset_0_alias
	.size		__nv_reservedSMEM_offset_0_alias, 0, 64
	.other		__nv_reservedSMEM_offset_0_alias,@"STO_CUDA_RESERVED_SHARED STV_DEFAULT"
__nv_reservedSMEM_offset_0_alias:
	.zero		0
	.zero		64


//--------------------- .nv.constant0._Z9my_atomicPfS_ --------------------------
	.section	.nv.constant0._Z9my_atomicPfS_,"a",@progbits
	.sectionflags	@""
	.align	4
.nv.constant0._Z9my_atomicPfS_:
	.zero		912


//--------------------- SYMBOLS --------------------------

	.type		.nv.reservedSmem.offset0,@object
	.size		.nv.reservedSmem.offset0,0x4
